//
// Generated by NVIDIA NVVM Compiler
//
// Compiler Build ID: CL-36424714
// Cuda compilation tools, release 13.0, V13.0.88
// Based on NVVM 20.0.0
//

.version 9.0
.target sm_100
.address_size 64

	// .globl	default_function_kernel_1

.visible .entry default_function_kernel_1(
	.param .u64 .ptr .align 1 default_function_kernel_1_param_0,
	.param .u64 .ptr .align 1 default_function_kernel_1_param_1,
	.param .u64 .ptr .align 1 default_function_kernel_1_param_2
)
.maxntid 2
{
	.reg .pred 	%p<4>;
	.reg .b32 	%r<5>;
	.reg .b32 	%f<29>;
	.reg .b64 	%rd<11>;

	ld.param.u64 	%rd1, [default_function_kernel_1_param_0];
	ld.param.u64 	%rd2, [default_function_kernel_1_param_1];
	ld.param.u64 	%rd3, [default_function_kernel_1_param_2];
	cvta.to.global.u64 	%rd4, %rd1;
	cvta.to.global.u64 	%rd5, %rd3;
	cvta.to.global.u64 	%rd6, %rd2;
	mov.u32 	%r1, %ctaid.x;
	shl.b32 	%r2, %r1, 1;
	mov.u32 	%r3, %tid.x;
	or.b32  	%r4, %r2, %r3;
	mul.wide.u32 	%rd7, %r4, 4;
	add.s64 	%rd8, %rd6, %rd7;
	ld.global.nc.f32 	%f1, [%rd8];
	add.s64 	%rd9, %rd5, %rd7;
	ld.global.nc.f32 	%f2, [%rd9];
	div.rn.f32 	%f3, %f1, %f2;
	div.rn.f32 	%f4, %f1, %f3;
	abs.f32 	%f5, %f4;
	fma.rn.f32 	%f6, %f5, 0fBF000000, 0f3F000000;
	rsqrt.approx.ftz.f32 	%f7, %f6;
	mul.f32 	%f8, %f7, %f6;
	mul.f32 	%f9, %f7, 0fBF000000;
	fma.rn.f32 	%f10, %f8, %f9, 0f3F000000;
	fma.rn.f32 	%f11, %f8, %f10, %f8;
	setp.eq.f32 	%p1, %f5, 0f3F800000;
	selp.f32 	%f12, 0f00000000, %f11, %p1;
	setp.gt.f32 	%p2, %f5, 0f3F0F5C29;
	selp.f32 	%f13, %f12, %f5, %p2;
	copysign.f32 	%f14, %f4, %f13;
	mul.f32 	%f15, %f14, %f14;
	fma.rn.f32 	%f16, %f15, 0f3D10ECEF, 0f3C8B1ABB;
	fma.rn.f32 	%f17, %f16, %f15, 0f3CFC028C;
	fma.rn.f32 	%f18, %f17, %f15, 0f3D372139;
	fma.rn.f32 	%f19, %f18, %f15, 0f3D9993DB;
	fma.rn.f32 	%f20, %f19, %f15, 0f3E2AAAC6;
	mul.f32 	%f21, %f15, %f20;
	fma.rn.f32 	%f22, %f21, %f14, %f14;
	neg.f32 	%f23, %f22;
	selp.f32 	%f24, %f22, %f23, %p2;
	fma.rn.f32 	%f25, 0f3F6EE581, 0f3FD774EB, %f24;
	setp.gt.f32 	%p3, %f4, 0f3F0F5C29;
	selp.f32 	%f26, %f22, %f25, %p3;
	add.f32 	%f27, %f26, %f26;
	selp.f32 	%f28, %f27, %f26, %p2;
	add.s64 	%rd10, %rd4, %rd7;
	st.global.f32 	[%rd10], %f28;
	ret;

}
	// .globl	default_function_kernel_2
.visible .entry default_function_kernel_2(
	.param .u64 .ptr .align 1 default_function_kernel_2_param_0,
	.param .u64 .ptr .align 1 default_function_kernel_2_param_1,
	.param .u64 .ptr .align 1 default_function_kernel_2_param_2
)
.maxntid 32
{
	.reg .pred 	%p<5>;
	.reg .b32 	%r<8>;
	.reg .b32 	%f<26>;
	.reg .b64 	%rd<11>;

	ld.param.u64 	%rd1, [default_function_kernel_2_param_0];
	ld.param.u64 	%rd2, [default_function_kernel_2_param_1];
	ld.param.u64 	%rd3, [default_function_kernel_2_param_2];
	mov.u32 	%r1, %ctaid.x;
	shl.b32 	%r3, %r1, 2;
	mov.u32 	%r2, %tid.x;
	shr.u32 	%r4, %r2, 3;
	or.b32  	%r5, %r3, %r4;
	setp.gt.u32 	%p1, %r5, 8;
	@%p1 bra 	$L__BB1_2;
	cvta.to.global.u64 	%rd4, %rd2;
	cvta.to.global.u64 	%rd5, %rd3;
	cvta.to.global.u64 	%rd6, %rd1;
	shl.b32 	%r6, %r1, 5;
	or.b32  	%r7, %r6, %r2;
	mul.wide.u32 	%rd7, %r7, 4;
	add.s64 	%rd8, %rd4, %rd7;
	ld.global.nc.f32 	%f1, [%rd8];
	add.s64 	%rd9, %rd5, %rd7;
	ld.global.nc.f32 	%f2, [%rd9];
	div.rn.f32 	%f3, %f1, %f2;
	div.rn.f32 	%f4, %f1, %f3;
	abs.f32 	%f5, %f4;
	fma.rn.f32 	%f6, %f5, 0fBF000000, 0f3F000000;
	rsqrt.approx.ftz.f32 	%f7, %f6;
	mul.f32 	%f8, %f7, %f6;
	mul.f32 	%f9, %f7, 0fBF000000;
	fma.rn.f32 	%f10, %f8, %f9, 0f3F000000;
	fma.rn.f32 	%f11, %f8, %f10, %f8;
	setp.eq.f32 	%p2, %f5, 0f3F800000;
	selp.f32 	%f12, 0f00000000, %f11, %p2;
	setp.gt.f32 	%p3, %f5, 0f3F0F5C29;
	selp.f32 	%f13, %f12, %f5, %p3;
	mul.f32 	%f14, %f13, %f13;
	fma.rn.f32 	%f15, %f14, 0f3D4DD2F7, 0f3C99CA97;
	fma.rn.f32 	%f16, %f15, %f14, 0f3D3F90E8;
	fma.rn.f32 	%f17, %f16, %f14, 0f3D993CCF;
	fma.rn.f32 	%f18, %f17, %f14, 0f3E2AAC04;
	mul.f32 	%f19, %f14, %f18;
	fma.rn.f32 	%f20, %f19, %f13, %f13;
	mul.f32 	%f21, %f20, 0fC0000000;
	fma.rn.f32 	%f22, 0f3F6EE581, 0f3FD774EB, %f21;
	selp.f32 	%f23, %f22, %f20, %p3;
	setp.num.f32 	%p4, %f23, %f23;
	copysign.f32 	%f24, %f4, %f23;
	selp.f32 	%f25, %f24, %f23, %p4;
	add.s64 	%rd10, %rd6, %rd7;
	st.global.f32 	[%rd10], %f25;
$L__BB1_2:
	ret;

}
	// .globl	default_function_kernel
.visible .entry default_function_kernel(
	.param .u64 .ptr .align 1 default_function_kernel_param_0,
	.param .u64 .ptr .align 1 default_function_kernel_param_1,
	.param .u64 .ptr .align 1 default_function_kernel_param_2
)
.maxntid 8
{
	.reg .b32 	%r<5>;
	.reg .b32 	%f<4>;
	.reg .b64 	%rd<11>;

	ld.param.u64 	%rd1, [default_function_kernel_param_0];
	ld.param.u64 	%rd2, [default_function_kernel_param_1];
	ld.param.u64 	%rd3, [default_function_kernel_param_2];
	cvta.to.global.u64 	%rd4, %rd1;
	cvta.to.global.u64 	%rd5, %rd3;
	cvta.to.global.u64 	%rd6, %rd2;
	mov.u32 	%r1, %ctaid.x;
	shl.b32 	%r2, %r1, 3;
	mov.u32 	%r3, %tid.x;
	or.b32  	%r4, %r2, %r3;
	mul.wide.u32 	%rd7, %r4, 4;
	add.s64 	%rd8, %rd6, %rd7;
	ld.global.nc.f32 	%f1, [%rd8];
	add.s64 	%rd9, %rd5, %rd7;
	ld.global.nc.f32 	%f2, [%rd9];
	sub.f32 	%f3, %f1, %f2;
	add.s64 	%rd10, %rd4, %rd7;
	st.global.f32 	[%rd10], %f3;
	ret;

}


// ===== COMPILED SASS (sm_100) =====

	.target	sm_100

	.elftype	@"ET_EXEC"


//--------------------- .note.nv.tkinfo           --------------------------
	.section	.note.nv.tkinfo,"",@"SHT_NOTE"
	.sectionflags	@"SHF_NOTE_NV_TKINFO"
	.tkinfo
        /*0018*/ 	.word	0x00000002
        /*0030*/ 	.string	""
        /*0030*/ 	.string	"ptxas"
        /*0030*/ 	.string	"Cuda compilation tools, release 13.0, V13.0.88"
        /*0030*/ 	.string	"Build cuda_13.0.r13.0/compiler.36424714_0"
        /*0030*/ 	.string	"-arch sm_100 -m 64 "



//--------------------- .note.nv.cuinfo           --------------------------
	.section	.note.nv.cuinfo,"",@"SHT_NOTE"
	.sectionflags	@"SHF_NOTE_NV_CUINFO"
        /*0018*/ 	.short	0x0002
        /*001a*/ 	.short	0x0064
        /*001c*/ 	.short	0x0082
	.zero		2


//--------------------- .nv.info                  --------------------------
	.section	.nv.info,"",@"SHT_CUDA_INFO"
	.align	4


	//----- nvinfo : EIATTR_REGCOUNT
	.align		4
        /*0000*/ 	.byte	0x04, 0x2f
        /*0002*/ 	.short	(.L_1 - .L_0)
	.align		4
.L_0:
        /*0004*/ 	.word	index@(default_function_kernel_1)
        /*0008*/ 	.word	0x00000011


	//----- nvinfo : EIATTR_FRAME_SIZE
	.align		4
.L_1:
        /*000c*/ 	.byte	0x04, 0x11
        /*000e*/ 	.short	(.L_3 - .L_2)
	.align		4
.L_2:
        /*0010*/ 	.word	index@($__internal_1_$__cuda_sm3x_div_rn_noftz_f32_slowpath)
        /*0014*/ 	.word	0x00000000


	//----- nvinfo : EIATTR_FRAME_SIZE
	.align		4
.L_3:
        /*0018*/ 	.byte	0x04, 0x11
        /*001a*/ 	.short	(.L_5 - .L_4)
	.align		4
.L_4:
        /*001c*/ 	.word	index@(default_function_kernel_1)
        /*0020*/ 	.word	0x00000000


	//----- nvinfo : EIATTR_REGCOUNT
	.align		4
.L_5:
        /*0024*/ 	.byte	0x04, 0x2f
        /*0026*/ 	.short	(.L_7 - .L_6)
	.align		4
.L_6:
        /*0028*/ 	.word	index@(default_function_kernel_2)
        /*002c*/ 	.word	0x00000011


	//----- nvinfo : EIATTR_FRAME_SIZE
	.align		4
.L_7:
        /*0030*/ 	.byte	0x04, 0x11
        /*0032*/ 	.short	(.L_9 - .L_8)
	.align		4
.L_8:
        /*0034*/ 	.word	index@($__internal_0_$__cuda_sm3x_div_rn_noftz_f32_slowpath)
        /*0038*/ 	.word	0x00000000


	//----- nvinfo : EIATTR_FRAME_SIZE
	.align		4
.L_9:
        /*003c*/ 	.byte	0x04, 0x11
        /*003e*/ 	.short	(.L_11 - .L_10)
	.align		4
.L_10:
        /*0040*/ 	.word	index@(default_function_kernel_2)
        /*0044*/ 	.word	0x00000000


	//----- nvinfo : EIATTR_REGCOUNT
	.align		4
.L_11:
        /*0048*/ 	.byte	0x04, 0x2f
        /*004a*/ 	.short	(.L_13 - .L_12)
	.align		4
.L_12:
        /*004c*/ 	.word	index@(default_function_kernel)
        /*0050*/ 	.word	0x0000000c


	//----- nvinfo : EIATTR_FRAME_SIZE
	.align		4
.L_13:
        /*0054*/ 	.byte	0x04, 0x11
        /*0056*/ 	.short	(.L_15 - .L_14)
	.align		4
.L_14:
        /*0058*/ 	.word	index@(default_function_kernel)
        /*005c*/ 	.word	0x00000000


	//----- nvinfo : EIATTR_MIN_STACK_SIZE
	.align		4
.L_15:
        /*0060*/ 	.byte	0x04, 0x12
        /*0062*/ 	.short	(.L_17 - .L_16)
	.align		4
.L_16:
        /*0064*/ 	.word	index@(default_function_kernel)
        /*0068*/ 	.word	0x00000000


	//----- nvinfo : EIATTR_MIN_STACK_SIZE
	.align		4
.L_17:
        /*006c*/ 	.byte	0x04, 0x12
        /*006e*/ 	.short	(.L_19 - .L_18)
	.align		4
.L_18:
        /*0070*/ 	.word	index@(default_function_kernel_2)
        /*0074*/ 	.word	0x00000000


	//----- nvinfo : EIATTR_MIN_STACK_SIZE
	.align		4
.L_19:
        /*0078*/ 	.byte	0x04, 0x12
        /*007a*/ 	.short	(.L_21 - .L_20)
	.align		4
.L_20:
        /*007c*/ 	.word	index@(default_function_kernel_1)
        /*0080*/ 	.word	0x00000000
.L_21:


//--------------------- .nv.compat                --------------------------
	.section	.nv.compat,"",@"SHT_CUDA_COMPAT_INFO"
	.align	4
        /*0000*/ 	.byte	0x02, 0x09, 0x00, 0x00, 0x02, 0x02, 0x01, 0x00, 0x02, 0x05, 0x05, 0x00, 0x03, 0x07, 0x01, 0x01
        /*0010*/ 	.byte	0x02, 0x03, 0x00, 0x00, 0x02, 0x06, 0x01, 0x00, 0x04, 0x0b, 0x08, 0x00, 0x01, 0x00, 0x00, 0x00
        /*0020*/ 	.byte	0x00, 0x00, 0x00, 0x00


//--------------------- .nv.info.default_function_kernel --------------------------
	.section	.nv.info.default_function_kernel,"",@"SHT_CUDA_INFO"
	.sectionflags	@""
	.align	4


	//----- nvinfo : EIATTR_CUDA_API_VERSION
	.align		4
        /*0000*/ 	.byte	0x04, 0x37
        /*0002*/ 	.short	(.L_23 - .L_22)
.L_22:
        /*0004*/ 	.word	0x00000082


	//----- nvinfo : EIATTR_KPARAM_INFO
	.align		4
.L_23:
        /*0008*/ 	.byte	0x04, 0x17
        /*000a*/ 	.short	(.L_25 - .L_24)
.L_24:
        /*000c*/ 	.word	0x00000000
        /*0010*/ 	.short	0x0002
        /*0012*/ 	.short	0x0010
        /*0014*/ 	.byte	0x00, 0xf5, 0x21, 0x00


	//----- nvinfo : EIATTR_KPARAM_INFO
	.align		4
.L_25:
        /*0018*/ 	.byte	0x04, 0x17
        /*001a*/ 	.short	(.L_27 - .L_26)
.L_26:
        /*001c*/ 	.word	0x00000000
        /*0020*/ 	.short	0x0001
        /*0022*/ 	.short	0x0008
        /*0024*/ 	.byte	0x00, 0xf5, 0x21, 0x00


	//----- nvinfo : EIATTR_KPARAM_INFO
	.align		4
.L_27:
        /*0028*/ 	.byte	0x04, 0x17
        /*002a*/ 	.short	(.L_29 - .L_28)
.L_28:
        /*002c*/ 	.word	0x00000000
        /*0030*/ 	.short	0x0000
        /*0032*/ 	.short	0x0000
        /*0034*/ 	.byte	0x00, 0xf5, 0x21, 0x00


	//----- nvinfo : EIATTR_SPARSE_MMA_MASK
	.align		4
.L_29:
        /*0038*/ 	.byte	0x03, 0x50
        /*003a*/ 	.short	0x0000


	//----- nvinfo : EIATTR_MAXREG_COUNT
	.align		4
        /*003c*/ 	.byte	0x03, 0x1b
        /*003e*/ 	.short	0x00ff


	//----- nvinfo : EIATTR_MERCURY_ISA_VERSION
	.align		4
        /*0040*/ 	.byte	0x03, 0x5f
        /*0042*/ 	.short	0x0101


	//----- nvinfo : EIATTR_VRC_CTA_INIT_COUNT
	.align		4
        /*0044*/ 	.byte	0x02, 0x4a
	.zero		1
	.zero		1


	//----- nvinfo : EIATTR_EXIT_INSTR_OFFSETS
	.align		4
        /*0048*/ 	.byte	0x04, 0x1c
        /*004a*/ 	.short	(.L_31 - .L_30)


	//   ....[0]....
.L_30:
        /*004c*/ 	.word	0x00000100


	//----- nvinfo : EIATTR_MAX_THREADS
	.align		4
.L_31:
        /*0050*/ 	.byte	0x04, 0x05
        /*0052*/ 	.short	(.L_33 - .L_32)
.L_32:
        /*0054*/ 	.word	0x00000008
        /*0058*/ 	.word	0x00000001
        /*005c*/ 	.word	0x00000001


	//----- nvinfo : EIATTR_CBANK_PARAM_SIZE
	.align		4
.L_33:
        /*0060*/ 	.byte	0x03, 0x19
        /*0062*/ 	.short	0x0018


	//----- nvinfo : EIATTR_PARAM_CBANK
	.align		4
        /*0064*/ 	.byte	0x04, 0x0a
        /*0066*/ 	.short	(.L_35 - .L_34)
	.align		4
.L_34:
        /*0068*/ 	.word	index@(.nv.constant0.default_function_kernel)
        /*006c*/ 	.short	0x0380
        /*006e*/ 	.short	0x0018


	//----- nvinfo : EIATTR_SW_WAR
	.align		4
.L_35:
        /*0070*/ 	.byte	0x04, 0x36
        /*0072*/ 	.short	(.L_37 - .L_36)
.L_36:
        /*0074*/ 	.word	0x00000008
.L_37:


//--------------------- .nv.info.default_function_kernel_2 --------------------------
	.section	.nv.info.default_function_kernel_2,"",@"SHT_CUDA_INFO"
	.sectionflags	@""
	.align	4


	//----- nvinfo : EIATTR_CUDA_API_VERSION
	.align		4
        /*0000*/ 	.byte	0x04, 0x37
        /*0002*/ 	.short	(.L_39 - .L_38)
.L_38:
        /*0004*/ 	.word	0x00000082


	//----- nvinfo : EIATTR_KPARAM_INFO
	.align		4
.L_39:
        /*0008*/ 	.byte	0x04, 0x17
        /*000a*/ 	.short	(.L_41 - .L_40)
.L_40:
        /*000c*/ 	.word	0x00000000
        /*0010*/ 	.short	0x0002
        /*0012*/ 	.short	0x0010
        /*0014*/ 	.byte	0x00, 0xf5, 0x21, 0x00


	//----- nvinfo : EIATTR_KPARAM_INFO
	.align		4
.L_41:
        /*0018*/ 	.byte	0x04, 0x17
        /*001a*/ 	.short	(.L_43 - .L_42)
.L_42:
        /*001c*/ 	.word	0x00000000
        /*0020*/ 	.short	0x0001
        /*0022*/ 	.short	0x0008
        /*0024*/ 	.byte	0x00, 0xf5, 0x21, 0x00


	//----- nvinfo : EIATTR_KPARAM_INFO
	.align		4
.L_43:
        /*0028*/ 	.byte	0x04, 0x17
        /*002a*/ 	.short	(.L_45 - .L_44)
.L_44:
        /*002c*/ 	.word	0x00000000
        /*0030*/ 	.short	0x0000
        /*0032*/ 	.short	0x0000
        /*0034*/ 	.byte	0x00, 0xf5, 0x21, 0x00


	//----- nvinfo : EIATTR_SPARSE_MMA_MASK
	.align		4
.L_45:
        /*0038*/ 	.byte	0x03, 0x50
        /*003a*/ 	.short	0x0000


	//----- nvinfo : EIATTR_MAXREG_COUNT
	.align		4
        /*003c*/ 	.byte	0x03, 0x1b
        /*003e*/ 	.short	0x00ff


	//----- nvinfo : EIATTR_MERCURY_ISA_VERSION
	.align		4
        /*0040*/ 	.byte	0x03, 0x5f
        /*0042*/ 	.short	0x0101


	//----- nvinfo : EIATTR_VRC_CTA_INIT_COUNT
	.align		4
        /*0044*/ 	.byte	0x02, 0x4a
	.zero		1
	.zero		1


	//----- nvinfo : EIATTR_EXIT_INSTR_OFFSETS
	.align		4
        /*0048*/ 	.byte	0x04, 0x1c
        /*004a*/ 	.short	(.L_47 - .L_46)


	//   ....[0]....
.L_46:
        /*004c*/ 	.word	0x00000070


	//   ....[1]....
        /*0050*/ 	.word	0x00000480


	//----- nvinfo : EIATTR_MAX_THREADS
	.align		4
.L_47:
        /*0054*/ 	.byte	0x04, 0x05
        /*0056*/ 	.short	(.L_49 - .L_48)
.L_48:
        /*0058*/ 	.word	0x00000020
        /*005c*/ 	.word	0x00000001
        /*0060*/ 	.word	0x00000001


	//----- nvinfo : EIATTR_CRS_STACK_SIZE
	.align		4
.L_49:
        /*0064*/ 	.byte	0x04, 0x1e
        /*0066*/ 	.short	(.L_51 - .L_50)
.L_50:
        /*0068*/ 	.word	0x00000000


	//----- nvinfo : EIATTR_CBANK_PARAM_SIZE
	.align		4
.L_51:
        /*006c*/ 	.byte	0x03, 0x19
        /*006e*/ 	.short	0x0018


	//----- nvinfo : EIATTR_PARAM_CBANK
	.align		4
        /*0070*/ 	.byte	0x04, 0x0a
        /*0072*/ 	.short	(.L_53 - .L_52)
	.align		4
.L_52:
        /*0074*/ 	.word	index@(.nv.constant0.default_function_kernel_2)
        /*0078*/ 	.short	0x0380
        /*007a*/ 	.short	0x0018


	//----- nvinfo : EIATTR_SW_WAR
	.align		4
.L_53:
        /*007c*/ 	.byte	0x04, 0x36
        /*007e*/ 	.short	(.L_55 - .L_54)
.L_54:
        /*0080*/ 	.word	0x00000008
.L_55:


//--------------------- .nv.info.default_function_kernel_1 --------------------------
	.section	.nv.info.default_function_kernel_1,"",@"SHT_CUDA_INFO"
	.sectionflags	@""
	.align	4


	//----- nvinfo : EIATTR_CUDA_API_VERSION
	.align		4
        /*0000*/ 	.byte	0x04, 0x37
        /*0002*/ 	.short	(.L_57 - .L_56)
.L_56:
        /*0004*/ 	.word	0x00000082


	//----- nvinfo : EIATTR_KPARAM_INFO
	.align		4
.L_57:
        /*0008*/ 	.byte	0x04, 0x17
        /*000a*/ 	.short	(.L_59 - .L_58)
.L_58:
        /*000c*/ 	.word	0x00000000
        /*0010*/ 	.short	0x0002
        /*0012*/ 	.short	0x0010
        /*0014*/ 	.byte	0x00, 0xf5, 0x21, 0x00


	//----- nvinfo : EIATTR_KPARAM_INFO
	.align		4
.L_59:
        /*0018*/ 	.byte	0x04, 0x17
        /*001a*/ 	.short	(.L_61 - .L_60)
.L_60:
        /*001c*/ 	.word	0x00000000
        /*0020*/ 	.short	0x0001
        /*0022*/ 	.short	0x0008
        /*0024*/ 	.byte	0x00, 0xf5, 0x21, 0x00


	//----- nvinfo : EIATTR_KPARAM_INFO
	.align		4
.L_61:
        /*0028*/ 	.byte	0x04, 0x17
        /*002a*/ 	.short	(.L_63 - .L_62)
.L_62:
        /*002c*/ 	.word	0x00000000
        /*0030*/ 	.short	0x0000
        /*0032*/ 	.short	0x0000
        /*0034*/ 	.byte	0x00, 0xf5, 0x21, 0x00


	//----- nvinfo : EIATTR_SPARSE_MMA_MASK
	.align		4
.L_63:
        /*0038*/ 	.byte	0x03, 0x50
        /*003a*/ 	.short	0x0000


	//----- nvinfo : EIATTR_MAXREG_COUNT
	.align		4
        /*003c*/ 	.byte	0x03, 0x1b
        /*003e*/ 	.short	0x00ff


	//----- nvinfo : EIATTR_MERCURY_ISA_VERSION
	.align		4
        /*0040*/ 	.byte	0x03, 0x5f
        /*0042*/ 	.short	0x0101


	//----- nvinfo : EIATTR_VRC_CTA_INIT_COUNT
	.align		4
        /*0044*/ 	.byte	0x02, 0x4a
	.zero		1
	.zero		1


	//----- nvinfo : EIATTR_EXIT_INSTR_OFFSETS
	.align		4
        /*0048*/ 	.byte	0x04, 0x1c
        /*004a*/ 	.short	(.L_65 - .L_64)


	//   ....[0]....
.L_64:
        /*004c*/ 	.word	0x00000440


	//----- nvinfo : EIATTR_MAX_THREADS
	.align		4
.L_65:
        /*0050*/ 	.byte	0x04, 0x05
        /*0052*/ 	.short	(.L_67 - .L_66)
.L_66:
        /*0054*/ 	.word	0x00000002
        /*0058*/ 	.word	0x00000001
        /*005c*/ 	.word	0x00000001


	//----- nvinfo : EIATTR_CRS_STACK_SIZE
	.align		4
.L_67:
        /*0060*/ 	.byte	0x04, 0x1e
        /*0062*/ 	.short	(.L_69 - .L_68)
.L_68:
        /*0064*/ 	.word	0x00000000


	//----- nvinfo : EIATTR_CBANK_PARAM_SIZE
	.align		4
.L_69:
        /*0068*/ 	.byte	0x03, 0x19
        /*006a*/ 	.short	0x0018


	//----- nvinfo : EIATTR_PARAM_CBANK
	.align		4
        /*006c*/ 	.byte	0x04, 0x0a
        /*006e*/ 	.short	(.L_71 - .L_70)
	.align		4
.L_70:
        /*0070*/ 	.word	index@(.nv.constant0.default_function_kernel_1)
        /*0074*/ 	.short	0x0380
        /*0076*/ 	.short	0x0018


	//----- nvinfo : EIATTR_SW_WAR
	.align		4
.L_71:
        /*0078*/ 	.byte	0x04, 0x36
        /*007a*/ 	.short	(.L_73 - .L_72)
.L_72:
        /*007c*/ 	.word	0x00000008
.L_73:


//--------------------- .nv.callgraph             --------------------------
	.section	.nv.callgraph,"",@"SHT_CUDA_CALLGRAPH"
	.align	4
	.sectionentsize	8
	.align		4
        /*0000*/ 	.word	0x00000000
	.align		4
        /*0004*/ 	.word	0xffffffff
	.align		4
        /*0008*/ 	.word	0x00000000
	.align		4
        /*000c*/ 	.word	0xfffffffe
	.align		4
        /*0010*/ 	.word	0x00000000
	.align		4
        /*0014*/ 	.word	0xfffffffd
	.align		4
        /*0018*/ 	.word	0x00000000
	.align		4
        /*001c*/ 	.word	0xfffffffc


//--------------------- .text.default_function_kernel --------------------------
	.section	.text.default_function_kernel,"ax",@progbits
	.align	128
        .global         default_function_kernel
        .type           default_function_kernel,@function
        .size           default_function_kernel,(.L_x_35 - default_function_kernel)
        .other          default_function_kernel,@"STO_CUDA_ENTRY STV_DEFAULT"
default_function_kernel:
.text.default_function_kernel:
[----:B------:R-:W-:Y:S01]  /*0000*/  LDC R1, c[0x0][0x37c] ;  /* 0x0000df00ff017b82 */ /* 0x000fe20000000800 */
[----:B------:R-:W0:Y:S07]  /*0010*/  S2R R9, SR_TID.X ;  /* 0x0000000000097919 */ /* 0x000e2e0000002100 */
[----:B------:R-:W1:Y:S01]  /*0020*/  S2UR UR4, SR_CTAID.X ;  /* 0x00000000000479c3 */ /* 0x000e620000002500 */
[----:B------:R-:W2:Y:S07]  /*0030*/  LDCU.64 UR6, c[0x0][0x358] ;  /* 0x00006b00ff0677ac */ /* 0x000eae0008000a00 */
[----:B------:R-:W3:Y:S08]  /*0040*/  LDC.64 R2, c[0x0][0x388] ;  /* 0x0000e200ff027b82 */ /* 0x000ef00000000a00 */
[----:B------:R-:W4:Y:S01]  /*0050*/  LDC.64 R4, c[0x0][0x390] ;  /* 0x0000e400ff047b82 */ /* 0x000f220000000a00 */
[----:B-1----:R-:W-:-:S07]  /*0060*/  USHF.L.U32 UR4, UR4, 0x3, URZ ;  /* 0x0000000304047899 */ /* 0x002fce00080006ff */
[----:B------:R-:W1:Y:S01]  /*0070*/  LDC.64 R6, c[0x0][0x380] ;  /* 0x0000e000ff067b82 */ /* 0x000e620000000a00 */
[----:B0-----:R-:W-:-:S05]  /*0080*/  LOP3.LUT R9, R9, UR4, RZ, 0xfc, !PT ;  /* 0x0000000409097c12 */ /* 0x001fca000f8efcff */
[----:B---3--:R-:W-:-:S04]  /*0090*/  IMAD.WIDE.U32 R2, R9, 0x4, R2 ;  /* 0x0000000409027825 */ /* 0x008fc800078e0002 */
[C---:B----4-:R-:W-:Y:S02]  /*00a0*/  IMAD.WIDE.U32 R4, R9.reuse, 0x4, R4 ;  /* 0x0000000409047825 */ /* 0x050fe400078e0004 */
[----:B--2---:R-:W2:Y:S04]  /*00b0*/  LDG.E.CONSTANT R2, desc[UR6][R2.64] ;  /* 0x0000000602027981 */ /* 0x004ea8000c1e9900 */
[----:B------:R-:W2:Y:S01]  /*00c0*/  LDG.E.CONSTANT R5, desc[UR6][R4.64] ;  /* 0x0000000604057981 */ /* 0x000ea2000c1e9900 */
[----:B-1----:R-:W-:-:S04]  /*00d0*/  IMAD.WIDE.U32 R6, R9, 0x4, R6 ;  /* 0x0000000409067825 */ /* 0x002fc800078e0006 */
[----:B--2---:R-:W-:-:S05]  /*00e0*/  FADD R9, R2, -R5 ;  /* 0x8000000502097221 */ /* 0x004fca0000000000 */
[----:B------:R-:W-:Y:S01]  /*00f0*/  STG.E desc[UR6][R6.64], R9 ;  /* 0x0000000906007986 */ /* 0x000fe2000c101906 */
[----:B------:R-:W-:Y:S05]  /*0100*/  EXIT ;  /* 0x000000000000794d */ /* 0x000fea0003800000 */
.L_x_0:
[----:B------:R-:W-:-:S00]  /*0110*/  BRA `(.L_x_0) ;  /* 0xfffffffc00fc7947 */ /* 0x000fc0000383ffff */
[----:B------:R-:W-:-:S00]  /*0120*/  NOP ;  /* 0x0000000000007918 */ /* 0x000fc00000000000 */
        /* <DEDUP_REMOVED lines=13> */
.L_x_35:


//--------------------- .text.default_function_kernel_2 --------------------------
	.section	.text.default_function_kernel_2,"ax",@progbits
	.align	128
        .global         default_function_kernel_2
        .type           default_function_kernel_2,@function
        .size           default_function_kernel_2,(.L_x_33 - default_function_kernel_2)
        .other          default_function_kernel_2,@"STO_CUDA_ENTRY STV_DEFAULT"
default_function_kernel_2:
.text.default_function_kernel_2:
[----:B------:R-:W-:Y:S01]  /*0000*/  LDC R1, c[0x0][0x37c] ;  /* 0x0000df00ff017b82 */ /* 0x000fe20000000800 */
[----:B------:R-:W0:Y:S07]  /*0010*/  S2R R4, SR_TID.X ;  /* 0x0000000000047919 */ /* 0x000e2e0000002100 */
[----:B------:R-:W1:Y:S02]  /*0020*/  S2UR UR4, SR_CTAID.X ;  /* 0x00000000000479c3 */ /* 0x000e640000002500 */
[----:B-1----:R-:W-:Y:S01]  /*0030*/  USHF.L.U32 UR5, UR4, 0x2, URZ ;  /* 0x0000000204057899 */ /* 0x002fe200080006ff */
[----:B0-----:R-:W-:-:S05]  /*0040*/  SHF.R.U32.HI R0, RZ, 0x3, R4 ;  /* 0x00000003ff007819 */ /* 0x001fca0000011604 */
[----:B------:R-:W-:-:S04]  /*0050*/  LOP3.LUT R0, R0, UR5, RZ, 0xfc, !PT ;  /* 0x0000000500007c12 */ /* 0x000fc8000f8efcff */
[----:B------:R-:W-:-:S13]  /*0060*/  ISETP.GT.U32.AND P0, PT, R0, 0x8, PT ;  /* 0x000000080000780c */ /* 0x000fda0003f04070 */
[----:B------:R-:W-:Y:S05]  /*0070*/  @P0 EXIT ;  /* 0x000000000000094d */ /* 0x000fea0003800000 */
[----:B------:R-:W0:Y:S01]  /*0080*/  LDC.64 R6, c[0x0][0x390] ;  /* 0x0000e400ff067b82 */ /* 0x000e220000000a00 */
[----:B------:R-:W1:Y:S01]  /*0090*/  LDCU.64 UR6, c[0x0][0x358] ;  /* 0x00006b00ff0677ac */ /* 0x000e620008000a00 */
[----:B------:R-:W-:-:S06]  /*00a0*/  USHF.L.U32 UR4, UR4, 0x5, URZ ;  /* 0x0000000504047899 */ /* 0x000fcc00080006ff */
[----:B------:R-:W2:Y:S01]  /*00b0*/  LDC.64 R2, c[0x0][0x388] ;  /* 0x0000e200ff027b82 */ /* 0x000ea20000000a00 */
[----:B------:R-:W-:-:S05]  /*00c0*/  LOP3.LUT R4, R4, UR4, RZ, 0xfc, !PT ;  /* 0x0000000404047c12 */ /* 0x000fca000f8efcff */
[----:B0-----:R-:W-:-:S06]  /*00d0*/  IMAD.WIDE.U32 R6, R4, 0x4, R6 ;  /* 0x0000000404067825 */ /* 0x001fcc00078e0006 */
[----:B-1----:R-:W3:Y:S01]  /*00e0*/  LDG.E.CONSTANT R7, desc[UR6][R6.64] ;  /* 0x0000000606077981 */ /* 0x002ee2000c1e9900 */
[----:B--2---:R-:W-:-:S05]  /*00f0*/  IMAD.WIDE.U32 R2, R4, 0x4, R2 ;  /* 0x0000000404027825 */ /* 0x004fca00078e0002 */
[----:B------:R-:W2:Y:S01]  /*0100*/  LDG.E.CONSTANT R0, desc[UR6][R2.64] ;  /* 0x0000000602007981 */ /* 0x000ea2000c1e9900 */
[----:B------:R-:W-:Y:S01]  /*0110*/  BSSY.RECONVERGENT B0, `(.L_x_1) ;  /* 0x000000d000007945 */ /* 0x000fe20003800200 */
[----:B---3--:R-:W0:Y:S08]  /*0120*/  MUFU.RCP R8, R7 ;  /* 0x0000000700087308 */ /* 0x008e300000001000 */
[----:B--2---:R-:W1:Y:S01]  /*0130*/  FCHK P0, R0, R7 ;  /* 0x0000000700007302 */ /* 0x004e620000000000 */
[----:B0-----:R-:W-:-:S04]  /*0140*/  FFMA R5, -R7, R8, 1 ;  /* 0x3f80000007057423 */ /* 0x001fc80000000108 */
[----:B------:R-:W-:-:S04]  /*0150*/  FFMA R5, R8, R5, R8 ;  /* 0x0000000508057223 */ /* 0x000fc80000000008 */
[----:B------:R-:W-:-:S04]  /*0160*/  FFMA R8, R0, R5, RZ ;  /* 0x0000000500087223 */ /* 0x000fc800000000ff */
[----:B------:R-:W-:-:S04]  /*0170*/  FFMA R9, -R7, R8, R0 ;  /* 0x0000000807097223 */ /* 0x000fc80000000100 */
[----:B------:R-:W-:Y:S01]  /*0180*/  FFMA R3, R5, R9, R8 ;  /* 0x0000000905037223 */ /* 0x000fe20000000008 */
[----:B-1----:R-:W-:Y:S06]  /*0190*/  @!P0 BRA `(.L_x_2) ;  /* 0x0000000000108947 */ /* 0x002fec0003800000 */
[----:B------:R-:W-:Y:S01]  /*01a0*/  IMAD.MOV.U32 R3, RZ, RZ, R7 ;  /* 0x000000ffff037224 */ /* 0x000fe200078e0007 */
[----:B------:R-:W-:-:S07]  /*01b0*/  MOV R10, 0x1d0 ;  /* 0x000001d0000a7802 */ /* 0x000fce0000000f00 */
[----:B------:R-:W-:Y:S05]  /*01c0*/  CALL.REL.NOINC `($__internal_0_$__cuda_sm3x_div_rn_noftz_f32_slowpath) ;  /* 0x0000000000b07944 */ /* 0x000fea0003c00000 */
[----:B------:R-:W-:-:S07]  /*01d0*/  IMAD.MOV.U32 R3, RZ, RZ, R7 ;  /* 0x000000ffff037224 */ /* 0x000fce00078e0007 */
.L_x_2:
[----:B------:R-:W-:Y:S05]  /*01e0*/  BSYNC.RECONVERGENT B0 ;  /* 0x0000000000007941 */ /* 0x000fea0003800200 */
.L_x_1:
[----:B------:R-:W0:Y:S01]  /*01f0*/  MUFU.RCP R2, R3 ;  /* 0x0000000300027308 */ /* 0x000e220000001000 */
[----:B------:R-:W-:Y:S07]  /*0200*/  BSSY.RECONVERGENT B0, `(.L_x_3) ;  /* 0x000000b000007945 */ /* 0x000fee0003800200 */
[----:B------:R-:W1:Y:S01]  /*0210*/  FCHK P0, R0, R3 ;  /* 0x0000000300007302 */ /* 0x000e620000000000 */
[----:B0-----:R-:W-:-:S04]  /*0220*/  FFMA R5, R2, -R3, 1 ;  /* 0x3f80000002057423 */ /* 0x001fc80000000803 */
[----:B------:R-:W-:-:S04]  /*0230*/  FFMA R5, R2, R5, R2 ;  /* 0x0000000502057223 */ /* 0x000fc80000000002 */
[----:B------:R-:W-:-:S04]  /*0240*/  FFMA R2, R0, R5, RZ ;  /* 0x0000000500027223 */ /* 0x000fc800000000ff */
[----:B------:R-:W-:-:S04]  /*0250*/  FFMA R6, R2, -R3, R0 ;  /* 0x8000000302067223 */ /* 0x000fc80000000000 */
[----:B------:R-:W-:Y:S01]  /*0260*/  FFMA R5, R5, R6, R2 ;  /* 0x0000000605057223 */ /* 0x000fe20000000002 */
[----:B-1----:R-:W-:Y:S06]  /*0270*/  @!P0 BRA `(.L_x_4) ;  /* 0x00000000000c8947 */ /* 0x002fec0003800000 */
[----:B------:R-:W-:-:S07]  /*0280*/  MOV R10, 0x2a0 ;  /* 0x000002a0000a7802 */ /* 0x000fce0000000f00 */
[----:B------:R-:W-:Y:S05]  /*0290*/  CALL.REL.NOINC `($__internal_0_$__cuda_sm3x_div_rn_noftz_f32_slowpath) ;  /* 0x00000000007c7944 */ /* 0x000fea0003c00000 */
[----:B------:R-:W-:-:S07]  /*02a0*/  IMAD.MOV.U32 R5, RZ, RZ, R7 ;  /* 0x000000ffff057224 */ /* 0x000fce00078e0007 */
.L_x_4:
[----:B------:R-:W-:Y:S05]  /*02b0*/  BSYNC.RECONVERGENT B0 ;  /* 0x0000000000007941 */ /* 0x000fea0003800200 */
.L_x_3:
[----:B------:R-:W-:Y:S01]  /*02c0*/  IMAD.MOV.U32 R0, RZ, RZ, 0x3f000000 ;  /* 0x3f000000ff007424 */ /* 0x000fe200078e00ff */
[C---:B------:R-:W-:Y:S02]  /*02d0*/  FSETP.NEU.AND P1, PT, |R5|.reuse, 1, PT ;  /* 0x3f8000000500780b */ /* 0x040fe40003f2d200 */
[C---:B------:R-:W-:Y:S01]  /*02e0*/  FSETP.GT.AND P0, PT, |R5|.reuse, 0.56000000238418579102, PT ;  /* 0x3f0f5c290500780b */ /* 0x040fe20003f04200 */
[----:B------:R-:W-:-:S04]  /*02f0*/  FFMA R0, |R5|, -R0, 0.5 ;  /* 0x3f00000005007423 */ /* 0x000fc80000000a00 */
[----:B------:R-:W0:Y:S02]  /*0300*/  MUFU.RSQ R3, R0 ;  /* 0x0000000000037308 */ /* 0x000e240000001400 */
[----:B0-----:R-:W-:Y:S01]  /*0310*/  FMUL R2, R0, R3 ;  /* 0x0000000300027220 */ /* 0x001fe20000400000 */
[----:B------:R-:W-:-:S04]  /*0320*/  FMUL R3, R3, -0.5 ;  /* 0xbf00000003037820 */ /* 0x000fc80000400000 */
[----:B------:R-:W-:-:S04]  /*0330*/  FFMA R3, R2, R3, 0.5 ;  /* 0x3f00000002037423 */ /* 0x000fc80000000003 */
[----:B------:R-:W-:-:S05]  /*0340*/  FFMA R3, R2, R3, R2 ;  /* 0x0000000302037223 */ /* 0x000fca0000000002 */
[----:B------:R-:W-:-:S04]  /*0350*/  FSEL R2, R3, RZ, P1 ;  /* 0x000000ff03027208 */ /* 0x000fc80000800000 */
[----:B------:R-:W-:Y:S01]  /*0360*/  FSEL R6, R2, |R5|, P0 ;  /* 0x4000000502067208 */ /* 0x000fe20000000000 */
[----:B------:R-:W-:-:S04]  /*0370*/  IMAD.MOV.U32 R2, RZ, RZ, 0x3d4dd2f7 ;  /* 0x3d4dd2f7ff027424 */ /* 0x000fc800078e00ff */
[----:B------:R-:W-:-:S04]  /*0380*/  FMUL R7, R6, R6 ;  /* 0x0000000606077220 */ /* 0x000fc80000400000 */
[C---:B------:R-:W-:Y:S02]  /*0390*/  FFMA R0, R7.reuse, R2, 0.018773360177874565125 ;  /* 0x3c99ca9707007423 */ /* 0x040fe40000000002 */
[----:B------:R-:W0:Y:S02]  /*03a0*/  LDC.64 R2, c[0x0][0x380] ;  /* 0x0000e000ff027b82 */ /* 0x000e240000000a00 */
[----:B------:R-:W-:-:S04]  /*03b0*/  FFMA R0, R7, R0, 0.046769052743911743164 ;  /* 0x3d3f90e807007423 */ /* 0x000fc80000000000 */
[----:B------:R-:W-:-:S04]  /*03c0*/  FFMA R0, R7, R0, 0.074823014438152313232 ;  /* 0x3d993ccf07007423 */ /* 0x000fc80000000000 */
[----:B------:R-:W-:-:S04]  /*03d0*/  FFMA R0, R7, R0, 0.16667181253433227539 ;  /* 0x3e2aac0407007423 */ /* 0x000fc80000000000 */
[----:B------:R-:W-:-:S04]  /*03e0*/  FMUL R7, R7, R0 ;  /* 0x0000000007077220 */ /* 0x000fc80000400000 */
[----:B------:R-:W-:Y:S01]  /*03f0*/  FFMA R6, R6, R7, R6 ;  /* 0x0000000706067223 */ /* 0x000fe20000000006 */
[----:B------:R-:W-:-:S03]  /*0400*/  IMAD.MOV.U32 R7, RZ, RZ, 0x3fd774eb ;  /* 0x3fd774ebff077424 */ /* 0x000fc600078e00ff */
[----:B------:R-:W-:-:S04]  /*0410*/  FMUL R0, R6, -2 ;  /* 0xc000000006007820 */ /* 0x000fc80000400000 */
[----:B------:R-:W-:-:S05]  /*0420*/  @P0 FFMA R6, R7, 0.93318945169448852539, R0 ;  /* 0x3f6ee58107060823 */ /* 0x000fca0000000000 */
[C---:B------:R-:W-:Y:S02]  /*0430*/  FSETP.NAN.AND P0, PT, R6.reuse, R6, PT ;  /* 0x000000060600720b */ /* 0x040fe40003f08000 */
[----:B------:R-:W-:Y:S01]  /*0440*/  LOP3.LUT R7, R6, 0x80000000, R5, 0xb8, !PT ;  /* 0x8000000006077812 */ /* 0x000fe200078eb805 */
[----:B0-----:R-:W-:-:S03]  /*0450*/  IMAD.WIDE.U32 R4, R4, 0x4, R2 ;  /* 0x0000000404047825 */ /* 0x001fc600078e0002 */
[----:B------:R-:W-:-:S05]  /*0460*/  FSEL R7, R7, R6, !P0 ;  /* 0x0000000607077208 */ /* 0x000fca0004000000 */
[----:B------:R-:W-:Y:S01]  /*0470*/  STG.E desc[UR6][R4.64], R7 ;  /* 0x0000000704007986 */ /* 0x000fe2000c101906 */
[----:B------:R-:W-:Y:S05]  /*0480*/  EXIT ;  /* 0x000000000000794d */ /* 0x000fea0003800000 */
        .weak           $__internal_0_$__cuda_sm3x_div_rn_noftz_f32_slowpath
        .type           $__internal_0_$__cuda_sm3x_div_rn_noftz_f32_slowpath,@function
        .size           $__internal_0_$__cuda_sm3x_div_rn_noftz_f32_slowpath,(.L_x_33 - $__internal_0_$__cuda_sm3x_div_rn_noftz_f32_slowpath)
$__internal_0_$__cuda_sm3x_div_rn_noftz_f32_slowpath:
[----:B------:R-:W-:Y:S01]  /*0490*/  SHF.R.U32.HI R5, RZ, 0x17, R3 ;  /* 0x00000017ff057819 */ /* 0x000fe20000011603 */
[----:B------:R-:W-:Y:S01]  /*04a0*/  BSSY.RECONVERGENT B1, `(.L_x_5) ;  /* 0x0000063000017945 */ /* 0x000fe20003800200 */
[--C-:B------:R-:W-:Y:S02]  /*04b0*/  SHF.R.U32.HI R2, RZ, 0x17, R0.reuse ;  /* 0x00000017ff027819 */ /* 0x100fe40000011600 */
[----:B------:R-:W-:Y:S02]  /*04c0*/  LOP3.LUT R12, R5, 0xff, RZ, 0xc0, !PT ;  /* 0x000000ff050c7812 */ /* 0x000fe400078ec0ff */
[----:B------:R-:W-:Y:S01]  /*04d0*/  LOP3.LUT R8, R2, 0xff, RZ, 0xc0, !PT ;  /* 0x000000ff02087812 */ /* 0x000fe200078ec0ff */
[----:B------:R-:W-:Y:S01]  /*04e0*/  IMAD.MOV.U32 R2, RZ, RZ, R0 ;  /* 0x000000ffff027224 */ /* 0x000fe200078e0000 */
[----:B------:R-:W-:-:S03]  /*04f0*/  IADD3 R7, PT, PT, R12, -0x1, RZ ;  /* 0xffffffff0c077810 */ /* 0x000fc60007ffe0ff */
[----:B------:R-:W-:Y:S01]  /*0500*/  VIADD R6, R8, 0xffffffff ;  /* 0xffffffff08067836 */ /* 0x000fe20000000000 */
[----:B------:R-:W-:-:S04]  /*0510*/  ISETP.GT.U32.AND P0, PT, R7, 0xfd, PT ;  /* 0x000000fd0700780c */ /* 0x000fc80003f04070 */
[----:B------:R-:W-:-:S13]  /*0520*/  ISETP.GT.U32.OR P0, PT, R6, 0xfd, P0 ;  /* 0x000000fd0600780c */ /* 0x000fda0000704470 */
[----:B------:R-:W-:Y:S01]  /*0530*/  @!P0 IMAD.MOV.U32 R5, RZ, RZ, RZ ;  /* 0x000000ffff058224 */ /* 0x000fe200078e00ff */
[----:B------:R-:W-:Y:S06]  /*0540*/  @!P0 BRA `(.L_x_6) ;  /* 0x00000000005c8947 */ /* 0x000fec0003800000 */
[----:B------:R-:W-:Y:S02]  /*0550*/  FSETP.GTU.FTZ.AND P0, PT, |R0|, +INF , PT ;  /* 0x7f8000000000780b */ /* 0x000fe40003f1c200 */
[----:B------:R-:W-:-:S04]  /*0560*/  FSETP.GTU.FTZ.AND P1, PT, |R3|, +INF , PT ;  /* 0x7f8000000300780b */ /* 0x000fc80003f3c200 */
[----:B------:R-:W-:-:S13]  /*0570*/  PLOP3.LUT P0, PT, P0, P1, PT, 0xf8, 0x8f ;  /* 0x00000000008f781c */ /* 0x000fda0000703f70 */
[----:B------:R-:W-:Y:S05]  /*0580*/  @P0 BRA `(.L_x_7) ;  /* 0x00000004004c0947 */ /* 0x000fea0003800000 */
[----:B------:R-:W-:-:S13]  /*0590*/  LOP3.LUT P0, RZ, R3, 0x7fffffff, R2, 0xc8, !PT ;  /* 0x7fffffff03ff7812 */ /* 0x000fda000780c802 */
[----:B------:R-:W-:Y:S05]  /*05a0*/  @!P0 BRA `(.L_x_8) ;  /* 0x00000004003c8947 */ /* 0x000fea0003800000 */
[C---:B------:R-:W-:Y:S02]  /*05b0*/  FSETP.NEU.FTZ.AND P2, PT, |R0|.reuse, +INF , PT ;  /* 0x7f8000000000780b */ /* 0x040fe40003f5d200 */
[----:B------:R-:W-:Y:S02]  /*05c0*/  FSETP.NEU.FTZ.AND P1, PT, |R3|, +INF , PT ;  /* 0x7f8000000300780b */ /* 0x000fe40003f3d200 */
[----:B------:R-:W-:-:S11]  /*05d0*/  FSETP.NEU.FTZ.AND P0, PT, |R0|, +INF , PT ;  /* 0x7f8000000000780b */ /* 0x000fd60003f1d200 */
[----:B------:R-:W-:Y:S05]  /*05e0*/  @!P1 BRA !P2, `(.L_x_8) ;  /* 0x00000004002c9947 */ /* 0x000fea0005000000 */
[----:B------:R-:W-:-:S04]  /*05f0*/  LOP3.LUT P2, RZ, R2, 0x7fffffff, RZ, 0xc0, !PT ;  /* 0x7fffffff02ff7812 */ /* 0x000fc8000784c0ff */
[----:B------:R-:W-:-:S13]  /*0600*/  PLOP3.LUT P1, PT, P1, P2, PT, 0x2f, 0xf2 ;  /* 0x0000000000f2781c */ /* 0x000fda0000f24577 */
[----:B------:R-:W-:Y:S05]  /*0610*/  @P1 BRA `(.L_x_9) ;  /* 0x0000000400181947 */ /* 0x000fea0003800000 */
[----:B------:R-:W-:-:S04]  /*0620*/  LOP3.LUT P1, RZ, R3, 0x7fffffff, RZ, 0xc0, !PT ;  /* 0x7fffffff03ff7812 */ /* 0x000fc8000782c0ff */
[----:B------:R-:W-:-:S13]  /*0630*/  PLOP3.LUT P0, PT, P0, P1, PT, 0x2f, 0xf2 ;  /* 0x0000000000f2781c */ /* 0x000fda0000702577 */
[----:B------:R-:W-:Y:S05]  /*0640*/  @P0 BRA `(.L_x_10) ;  /* 0x0000000400000947 */ /* 0x000fea0003800000 */
[----:B------:R-:W-:Y:S02]  /*0650*/  ISETP.GE.AND P0, PT, R6, RZ, PT ;  /* 0x000000ff0600720c */ /* 0x000fe40003f06270 */
[----:B------:R-:W-:-:S11]  /*0660*/  ISETP.GE.AND P1, PT, R7, RZ, PT ;  /* 0x000000ff0700720c */ /* 0x000fd60003f26270 */
[----:B------:R-:W-:Y:S01]  /*0670*/  @P0 IMAD.MOV.U32 R5, RZ, RZ, RZ ;  /* 0x000000ffff050224 */ /* 0x000fe200078e00ff */
[----:B------:R-:W-:Y:S01]  /*0680*/  @!P0 MOV R5, 0xffffffc0 ;  /* 0xffffffc000058802 */ /* 0x000fe20000000f00 */
[----:B------:R-:W-:Y:S01]  /*0690*/  @!P0 FFMA R2, R0, 1.84467440737095516160e+19, RZ ;  /* 0x5f80000000028823 */ /* 0x000fe200000000ff */
[----:B------:R-:W-:-:S03]  /*06a0*/  @!P1 FFMA R3, R3, 1.84467440737095516160e+19, RZ ;  /* 0x5f80000003039823 */ /* 0x000fc600000000ff */
[----:B------:R-:W-:-:S07]  /*06b0*/  @!P1 VIADD R5, R5, 0x40 ;  /* 0x0000004005059836 */ /* 0x000fce0000000000 */
.L_x_6:
[----:B------:R-:W-:Y:S01]  /*06c0*/  LEA R6, R12, 0xc0800000, 0x17 ;  /* 0xc08000000c067811 */ /* 0x000fe200078eb8ff */
[----:B------:R-:W-:Y:S04]  /*06d0*/  BSSY.RECONVERGENT B2, `(.L_x_11) ;  /* 0x0000036000027945 */ /* 0x000fe80003800200 */
[----:B------:R-:W-:Y:S02]  /*06e0*/  IMAD.IADD R6, R3, 0x1, -R6 ;  /* 0x0000000103067824 */ /* 0x000fe400078e0a06 */
[----:B------:R-:W-:Y:S02]  /*06f0*/  VIADD R3, R8, 0xffffff81 ;  /* 0xffffff8108037836 */ /* 0x000fe40000000000 */
[----:B------:R0:W1:Y:S01]  /*0700*/  MUFU.RCP R7, R6 ;  /* 0x0000000600077308 */ /* 0x0000620000001000 */
[----:B------:R-:W-:Y:S01]  /*0710*/  FADD.FTZ R9, -R6, -RZ ;  /* 0x800000ff06097221 */ /* 0x000fe20000010100 */
[C---:B------:R-:W-:Y:S01]  /*0720*/  IMAD R2, R3.reuse, -0x800000, R2 ;  /* 0xff80000003027824 */ /* 0x040fe200078e0202 */
[----:B0-----:R-:W-:-:S05]  /*0730*/  IADD3 R6, PT, PT, R3, 0x7f, -R12 ;  /* 0x0000007f03067810 */ /* 0x001fca0007ffe80c */
[----:B------:R-:W-:Y:S02]  /*0740*/  IMAD.IADD R6, R6, 0x1, R5 ;  /* 0x0000000106067824 */ /* 0x000fe400078e0205 */
[----:B-1----:R-:W-:-:S04]  /*0750*/  FFMA R8, R7, R9, 1 ;  /* 0x3f80000007087423 */ /* 0x002fc80000000009 */
[----:B------:R-:W-:-:S04]  /*0760*/  FFMA R14, R7, R8, R7 ;  /* 0x00000008070e7223 */ /* 0x000fc80000000007 */
[----:B------:R-:W-:-:S04]  /*0770*/  FFMA R7, R2, R14, RZ ;  /* 0x0000000e02077223 */ /* 0x000fc800000000ff */
[----:B------:R-:W-:-:S04]  /*0780*/  FFMA R8, R9, R7, R2 ;  /* 0x0000000709087223 */ /* 0x000fc80000000002 */
[----:B------:R-:W-:-:S04]  /*0790*/  FFMA R11, R14, R8, R7 ;  /* 0x000000080e0b7223 */ /* 0x000fc80000000007 */
[----:B------:R-:W-:-:S04]  /*07a0*/  FFMA R8, R9, R11, R2 ;  /* 0x0000000b09087223 */ /* 0x000fc80000000002 */
[----:B------:R-:W-:-:S05]  /*07b0*/  FFMA R7, R14, R8, R11 ;  /* 0x000000080e077223 */ /* 0x000fca000000000b */
[----:B------:R-:W-:-:S04]  /*07c0*/  SHF.R.U32.HI R2, RZ, 0x17, R7 ;  /* 0x00000017ff027819 */ /* 0x000fc80000011607 */
[----:B------:R-:W-:-:S04]  /*07d0*/  LOP3.LUT R2, R2, 0xff, RZ, 0xc0, !PT ;  /* 0x000000ff02027812 */ /* 0x000fc800078ec0ff */
[----:B------:R-:W-:-:S05]  /*07e0*/  IADD3 R9, PT, PT, R2, R6, RZ ;  /* 0x0000000602097210 */ /* 0x000fca0007ffe0ff */
[----:B------:R-:W-:-:S05]  /*07f0*/  VIADD R2, R9, 0xffffffff ;  /* 0xffffffff09027836 */ /* 0x000fca0000000000 */
[----:B------:R-:W-:-:S13]  /*0800*/  ISETP.GE.U32.AND P0, PT, R2, 0xfe, PT ;  /* 0x000000fe0200780c */ /* 0x000fda0003f06070 */
[----:B------:R-:W-:Y:S05]  /*0810*/  @!P0 BRA `(.L_x_12) ;  /* 0x0000000000808947 */ /* 0x000fea0003800000 */
[----:B------:R-:W-:-:S13]  /*0820*/  ISETP.GT.AND P0, PT, R9, 0xfe, PT ;  /* 0x000000fe0900780c */ /* 0x000fda0003f04270 */
[----:B------:R-:W-:Y:S05]  /*0830*/  @P0 BRA `(.L_x_13) ;  /* 0x00000000006c0947 */ /* 0x000fea0003800000 */
[----:B------:R-:W-:-:S13]  /*0840*/  ISETP.GE.AND P0, PT, R9, 0x1, PT ;  /* 0x000000010900780c */ /* 0x000fda0003f06270 */
[----:B------:R-:W-:Y:S05]  /*0850*/  @P0 BRA `(.L_x_14) ;  /* 0x0000000000740947 */ /* 0x000fea0003800000 */
[----:B------:R-:W-:Y:S02]  /*0860*/  ISETP.GE.AND P0, PT, R9, -0x18, PT ;  /* 0xffffffe80900780c */ /* 0x000fe40003f06270 */
[----:B------:R-:W-:-:S11]  /*0870*/  LOP3.LUT R7, R7, 0x80000000, RZ, 0xc0, !PT ;  /* 0x8000000007077812 */ /* 0x000fd600078ec0ff */
[----:B------:R-:W-:Y:S05]  /*0880*/  @!P0 BRA `(.L_x_14) ;  /* 0x0000000000688947 */ /* 0x000fea0003800000 */
[CCC-:B------:R-:W-:Y:S01]  /*0890*/  FFMA.RZ R2, R14.reuse, R8.reuse, R11.reuse ;  /* 0x000000080e027223 */ /* 0x1c0fe2000000c00b */
[C---:B------:R-:W-:Y:S02]  /*08a0*/  VIADD R6, R9.reuse, 0x20 ;  /* 0x0000002009067836 */ /* 0x040fe40000000000 */
[-CC-:B------:R-:W-:Y:S01]  /*08b0*/  FFMA.RM R3, R14, R8.reuse, R11.reuse ;  /* 0x000000080e037223 */ /* 0x180fe2000000400b */
[C---:B------:R-:W-:Y:S02]  /*08c0*/  ISETP.NE.AND P2, PT, R9.reuse, RZ, PT ;  /* 0x000000ff0900720c */ /* 0x040fe40003f45270 */
[----:B------:R-:W-:Y:S01]  /*08d0*/  LOP3.LUT R5, R2, 0x7fffff, RZ, 0xc0, !PT ;  /* 0x007fffff02057812 */ /* 0x000fe200078ec0ff */
[----:B------:R-:W-:Y:S01]  /*08e0*/  FFMA.RP R2, R14, R8, R11 ;  /* 0x000000080e027223 */ /* 0x000fe2000000800b */
[----:B------:R-:W-:Y:S01]  /*08f0*/  IMAD.MOV R8, RZ, RZ, -R9 ;  /* 0x000000ffff087224 */ /* 0x000fe200078e0a09 */
[----:B------:R-:W-:Y:S02]  /*0900*/  ISETP.NE.AND P1, PT, R9, RZ, PT ;  /* 0x000000ff0900720c */ /* 0x000fe40003f25270 */
[----:B------:R-:W-:-:S02]  /*0910*/  LOP3.LUT R5, R5, 0x800000, RZ, 0xfc, !PT ;  /* 0x0080000005057812 */ /* 0x000fc400078efcff */
[----:B------:R-:W-:Y:S02]  /*0920*/  FSETP.NEU.FTZ.AND P0, PT, R2, R3, PT ;  /* 0x000000030200720b */ /* 0x000fe40003f1d000 */
[----:B------:R-:W-:Y:S02]  /*0930*/  SHF.L.U32 R6, R5, R6, RZ ;  /* 0x0000000605067219 */ /* 0x000fe400000006ff */
[----:B------:R-:W-:Y:S02]  /*0940*/  SEL R2, R8, RZ, P2 ;  /* 0x000000ff08027207 */ /* 0x000fe40001000000 */
[----:B------:R-:W-:Y:S02]  /*0950*/  ISETP.NE.AND P1, PT, R6, RZ, P1 ;  /* 0x000000ff0600720c */ /* 0x000fe40000f25270 */
[----:B------:R-:W-:Y:S02]  /*0960*/  SHF.R.U32.HI R2, RZ, R2, R5 ;  /* 0x00000002ff027219 */ /* 0x000fe40000011605 */
[----:B------:R-:W-:-:S02]  /*0970*/  PLOP3.LUT P0, PT, P0, P1, PT, 0xf8, 0x8f ;  /* 0x00000000008f781c */ /* 0x000fc40000703f70 */
[----:B------:R-:W-:Y:S02]  /*0980*/  SHF.R.U32.HI R6, RZ, 0x1, R2 ;  /* 0x00000001ff067819 */ /* 0x000fe40000011602 */
[----:B------:R-:W-:-:S04]  /*0990*/  SEL R3, RZ, 0x1, !P0 ;  /* 0x00000001ff037807 */ /* 0x000fc80004000000 */
[----:B------:R-:W-:-:S04]  /*09a0*/  LOP3.LUT R3, R3, 0x1, R6, 0xf8, !PT ;  /* 0x0000000103037812 */ /* 0x000fc800078ef806 */
[----:B------:R-:W-:-:S05]  /*09b0*/  LOP3.LUT R3, R3, R2, RZ, 0xc0, !PT ;  /* 0x0000000203037212 */ /* 0x000fca00078ec0ff */
[----:B------:R-:W-:-:S05]  /*09c0*/  IMAD.IADD R6, R6, 0x1, R3 ;  /* 0x0000000106067824 */ /* 0x000fca00078e0203 */
[----:B------:R-:W-:Y:S01]  /*09d0*/  LOP3.LUT R7, R6, R7, RZ, 0xfc, !PT ;  /* 0x0000000706077212 */ /* 0x000fe200078efcff */
[----:B------:R-:W-:Y:S06]  /*09e0*/  BRA `(.L_x_14) ;  /* 0x0000000000107947 */ /* 0x000fec0003800000 */
.L_x_13:
[----:B------:R-:W-:-:S04]  /*09f0*/  LOP3.LUT R7, R7, 0x80000000, RZ, 0xc0, !PT ;  /* 0x8000000007077812 */ /* 0x000fc800078ec0ff */
[----:B------:R-:W-:Y:S01]  /*0a00*/  LOP3.LUT R7, R7, 0x7f800000, RZ, 0xfc, !PT ;  /* 0x7f80000007077812 */ /* 0x000fe200078efcff */
[----:B------:R-:W-:Y:S06]  /*0a10*/  BRA `(.L_x_14) ;  /* 0x0000000000047947 */ /* 0x000fec0003800000 */
.L_x_12:
[----:B------:R-:W-:-:S07]  /*0a20*/  LEA R7, R6, R7, 0x17 ;  /* 0x0000000706077211 */ /* 0x000fce00078eb8ff */
.L_x_14:
[----:B------:R-:W-:Y:S05]  /*0a30*/  BSYNC.RECONVERGENT B2 ;  /* 0x0000000000027941 */ /* 0x000fea0003800200 */
.L_x_11:
[----:B------:R-:W-:Y:S05]  /*0a40*/  BRA `(.L_x_15) ;  /* 0x0000000000207947 */ /* 0x000fea0003800000 */
.L_x_10:
[----:B------:R-:W-:-:S04]  /*0a50*/  LOP3.LUT R2, R3, 0x80000000, R2, 0x48, !PT ;  /* 0x8000000003027812 */ /* 0x000fc800078e4802 */
[----:B------:R-:W-:Y:S01]  /*0a60*/  LOP3.LUT R7, R2, 0x7f800000, RZ, 0xfc, !PT ;  /* 0x7f80000002077812 */ /* 0x000fe200078efcff */
[----:B------:R-:W-:Y:S06]  /*0a70*/  BRA `(.L_x_15) ;  /* 0x0000000000147947 */ /* 0x000fec0003800000 */
.L_x_9:
[----:B------:R-:W-:Y:S01]  /*0a80*/  LOP3.LUT R7, R3, 0x80000000, R2, 0x48, !PT ;  /* 0x8000000003077812 */ /* 0x000fe200078e4802 */
[----:B------:R-:W-:Y:S06]  /*0a90*/  BRA `(.L_x_15) ;  /* 0x00000000000c7947 */ /* 0x000fec0003800000 */
.L_x_8:
[----:B------:R-:W0:Y:S01]  /*0aa0*/  MUFU.RSQ R7, -QNAN ;  /* 0xffc0000000077908 */ /* 0x000e220000001400 */
[----:B------:R-:W-:Y:S05]  /*0ab0*/  BRA `(.L_x_15) ;  /* 0x0000000000047947 */ /* 0x000fea0003800000 */
.L_x_7:
[----:B------:R-:W-:-:S07]  /*0ac0*/  FADD.FTZ R7, R0, R3 ;  /* 0x0000000300077221 */ /* 0x000fce0000010000 */
.L_x_15:
[----:B------:R-:W-:Y:S05]  /*0ad0*/  BSYNC.RECONVERGENT B1 ;  /* 0x0000000000017941 */ /* 0x000fea0003800200 */
.L_x_5:
[----:B------:R-:W-:Y:S02]  /*0ae0*/  IMAD.MOV.U32 R2, RZ, RZ, R10 ;  /* 0x000000ffff027224 */ /* 0x000fe400078e000a */
[----:B------:R-:W-:-:S04]  /*0af0*/  IMAD.MOV.U32 R3, RZ, RZ, 0x0 ;  /* 0x00000000ff037424 */ /* 0x000fc800078e00ff */
[----:B0-----:R-:W-:Y:S05]  /*0b00*/  RET.REL.NODEC R2 `(default_function_kernel_2) ;  /* 0xfffffff4023c7950 */ /* 0x001fea0003c3ffff */
.L_x_16:
        /* <DEDUP_REMOVED lines=15> */
.L_x_33:


//--------------------- .text.default_function_kernel_1 --------------------------
	.section	.text.default_function_kernel_1,"ax",@progbits
	.align	128
        .global         default_function_kernel_1
        .type           default_function_kernel_1,@function
        .size           default_function_kernel_1,(.L_x_34 - default_function_kernel_1)
        .other          default_function_kernel_1,@"STO_CUDA_ENTRY STV_DEFAULT"
default_function_kernel_1:
.text.default_function_kernel_1:
[----:B------:R-:W-:Y:S01]  /*0000*/  LDC R1, c[0x0][0x37c] ;  /* 0x0000df00ff017b82 */ /* 0x000fe20000000800 */
[----:B------:R-:W0:Y:S07]  /*0010*/  S2R R4, SR_TID.X ;  /* 0x0000000000047919 */ /* 0x000e2e0000002100 */
[----:B------:R-:W1:Y:S01]  /*0020*/  S2UR UR4, SR_CTAID.X ;  /* 0x00000000000479c3 */ /* 0x000e620000002500 */
[----:B------:R-:W2:Y:S07]  /*0030*/  LDCU.64 UR6, c[0x0][0x358] ;  /* 0x00006b00ff0677ac */ /* 0x000eae0008000a00 */
[----:B------:R-:W3:Y:S08]  /*0040*/  LDC.64 R6, c[0x0][0x390] ;  /* 0x0000e400ff067b82 */ /* 0x000ef00000000a00 */
[----:B------:R-:W4:Y:S01]  /*0050*/  LDC.64 R2, c[0x0][0x388] ;  /* 0x0000e200ff027b82 */ /* 0x000f220000000a00 */
[----:B-1----:R-:W-:-:S06]  /*0060*/  USHF.L.U32 UR4, UR4, 0x1, URZ ;  /* 0x0000000104047899 */ /* 0x002fcc00080006ff */
[----:B0-----:R-:W-:-:S05]  /*0070*/  LOP3.LUT R4, R4, UR4, RZ, 0xfc, !PT ;  /* 0x0000000404047c12 */ /* 0x001fca000f8efcff */
[----:B---3--:R-:W-:-:S06]  /*0080*/  IMAD.WIDE.U32 R6, R4, 0x4, R6 ;  /* 0x0000000404067825 */ /* 0x008fcc00078e0006 */
[----:B--2---:R-:W2:Y:S01]  /*0090*/  LDG.E.CONSTANT R7, desc[UR6][R6.64] ;  /* 0x0000000606077981 */ /* 0x004ea2000c1e9900 */
[----:B----4-:R-:W-:-:S05]  /*00a0*/  IMAD.WIDE.U32 R2, R4, 0x4, R2 ;  /* 0x0000000404027825 */ /* 0x010fca00078e0002 */
[----:B------:R-:W3:Y:S01]  /*00b0*/  LDG.E.CONSTANT R0, desc[UR6][R2.64] ;  /* 0x0000000602007981 */ /* 0x000ee2000c1e9900 */
[----:B------:R-:W-:Y:S01]  /*00c0*/  BSSY.RECONVERGENT B0, `(.L_x_17) ;  /* 0x000000d000007945 */ /* 0x000fe20003800200 */
[----:B--2---:R-:W0:Y:S08]  /*00d0*/  MUFU.RCP R8, R7 ;  /* 0x0000000700087308 */ /* 0x004e300000001000 */
[----:B---3--:R-:W1:Y:S01]  /*00e0*/  FCHK P0, R0, R7 ;  /* 0x0000000700007302 */ /* 0x008e620000000000 */
        /* <DEDUP_REMOVED lines=8> */
[----:B------:R-:W-:Y:S05]  /*0170*/  CALL.REL.NOINC `($__internal_1_$__cuda_sm3x_div_rn_noftz_f32_slowpath) ;  /* 0x0000000000b47944 */ /* 0x000fea0003c00000 */
[----:B------:R-:W-:-:S07]  /*0180*/  IMAD.MOV.U32 R3, RZ, RZ, R7 ;  /* 0x000000ffff037224 */ /* 0x000fce00078e0007 */
.L_x_18:
[----:B------:R-:W-:Y:S05]  /*0190*/  BSYNC.RECONVERGENT B0 ;  /* 0x0000000000007941 */ /* 0x000fea0003800200 */
.L_x_17:
        /* <DEDUP_REMOVED lines=10> */
[----:B------:R-:W-:Y:S05]  /*0240*/  CALL.REL.NOINC `($__internal_1_$__cuda_sm3x_div_rn_noftz_f32_slowpath) ;  /* 0x0000000000807944 */ /* 0x000fea0003c00000 */
[----:B------:R-:W-:-:S07]  /*0250*/  IMAD.MOV.U32 R5, RZ, RZ, R7 ;  /* 0x000000ffff057224 */ /* 0x000fce00078e0007 */
.L_x_20:
[----:B------:R-:W-:Y:S05]  /*0260*/  BSYNC.RECONVERGENT B0 ;  /* 0x0000000000007941 */ /* 0x000fea0003800200 */
.L_x_19:
        /* <DEDUP_REMOVED lines=9> */
[----:B------:R-:W-:Y:S01]  /*0300*/  FSEL R2, R3, RZ, P1 ;  /* 0x000000ff03027208 */ /* 0x000fe20000800000 */
[----:B------:R-:W-:Y:S01]  /*0310*/  HFMA2 R3, -RZ, RZ, 1.265625, -5052 ;  /* 0x3d10ecefff037431 */ /* 0x000fe200000001ff */
[----:B------:R-:W-:Y:S02]  /*0320*/  FSETP.GT.AND P1, PT, R5, 0.56000000238418579102, PT ;  /* 0x3f0f5c290500780b */ /* 0x000fe40003f24000 */
[----:B------:R-:W-:-:S04]  /*0330*/  FSEL R2, R2, |R5|, P0 ;  /* 0x4000000502027208 */ /* 0x000fc80000000000 */
[----:B------:R-:W-:Y:S01]  /*0340*/  LOP3.LUT R6, R2, 0x80000000, R5, 0xb8, !PT ;  /* 0x8000000002067812 */ /* 0x000fe200078eb805 */
[----:B------:R-:W-:-:S04]  /*0350*/  IMAD.MOV.U32 R5, RZ, RZ, 0x3fd774eb ;  /* 0x3fd774ebff057424 */ /* 0x000fc800078e00ff */
[----:B------:R-:W-:-:S04]  /*0360*/  FMUL R0, R6, R6 ;  /* 0x0000000606007220 */ /* 0x000fc80000400000 */
[----:B------:R-:W-:-:S04]  /*0370*/  FFMA R3, R0, R3, 0.016980519518256187439 ;  /* 0x3c8b1abb00037423 */ /* 0x000fc80000000003 */
[----:B------:R-:W-:-:S04]  /*0380*/  FFMA R3, R0, R3, 0.030762933194637298584 ;  /* 0x3cfc028c00037423 */ /* 0x000fc80000000003 */
[----:B------:R-:W-:-:S04]  /*0390*/  FFMA R3, R0, R3, 0.044709417968988418579 ;  /* 0x3d37213900037423 */ /* 0x000fc80000000003 */
[C---:B------:R-:W-:Y:S02]  /*03a0*/  FFMA R7, R0.reuse, R3, 0.074989043176174163818 ;  /* 0x3d9993db00077423 */ /* 0x040fe40000000003 */
[----:B------:R-:W0:Y:S02]  /*03b0*/  LDC.64 R2, c[0x0][0x380] ;  /* 0x0000e000ff027b82 */ /* 0x000e240000000a00 */
[----:B------:R-:W-:-:S04]  /*03c0*/  FFMA R7, R0, R7, 0.16666707396507263184 ;  /* 0x3e2aaac600077423 */ /* 0x000fc80000000007 */
[----:B------:R-:W-:-:S04]  /*03d0*/  FMUL R7, R0, R7 ;  /* 0x0000000700077220 */ /* 0x000fc80000400000 */
[----:B------:R-:W-:-:S05]  /*03e0*/  FFMA R7, R6, R7, R6 ;  /* 0x0000000706077223 */ /* 0x000fca0000000006 */
[----:B------:R-:W-:-:S05]  /*03f0*/  FSEL R0, R7, -R7, P0 ;  /* 0x8000000707007208 */ /* 0x000fca0000000000 */
[----:B------:R-:W-:Y:S01]  /*0400*/  @!P1 FFMA R7, R5, 0.93318945169448852539, R0 ;  /* 0x3f6ee58105079823 */ /* 0x000fe20000000000 */
[----:B0-----:R-:W-:-:S04]  /*0410*/  IMAD.WIDE.U32 R4, R4, 0x4, R2 ;  /* 0x0000000404047825 */ /* 0x001fc800078e0002 */
[----:B------:R-:W-:-:S05]  /*0420*/  @P0 FADD R7, R7, R7 ;  /* 0x0000000707070221 */ /* 0x000fca0000000000 */
[----:B------:R-:W-:Y:S01]  /*0430*/  STG.E desc[UR6][R4.64], R7 ;  /* 0x0000000704007986 */ /* 0x000fe2000c101906 */
[----:B------:R-:W-:Y:S05]  /*0440*/  EXIT ;  /* 0x000000000000794d */ /* 0x000fea0003800000 */
        .weak           $__internal_1_$__cuda_sm3x_div_rn_noftz_f32_slowpath
        .type           $__internal_1_$__cuda_sm3x_div_rn_noftz_f32_slowpath,@function
        .size           $__internal_1_$__cuda_sm3x_div_rn_noftz_f32_slowpath,(.L_x_34 - $__internal_1_$__cuda_sm3x_div_rn_noftz_f32_slowpath)
$__internal_1_$__cuda_sm3x_div_rn_noftz_f32_slowpath:
[----:B------:R-:W-:Y:S01]  /*0450*/  SHF.R.U32.HI R5, RZ, 0x17, R3 ;  /* 0x00000017ff057819 */ /* 0x000fe20000011603 */
[----:B------:R-:W-:Y:S01]  /*0460*/  BSSY.RECONVERGENT B1, `(.L_x_21) ;  /* 0x0000063000017945 */ /* 0x000fe20003800200 */
[----:B------:R-:W-:Y:S02]  /*0470*/  SHF.R.U32.HI R2, RZ, 0x17, R0 ;  /* 0x00000017ff027819 */ /* 0x000fe40000011600 */
[----:B------:R-:W-:Y:S02]  /*0480*/  LOP3.LUT R12, R5, 0xff, RZ, 0xc0, !PT ;  /* 0x000000ff050c7812 */ /* 0x000fe400078ec0ff */
[----:B------:R-:W-:Y:S02]  /*0490*/  LOP3.LUT R8, R2, 0xff, RZ, 0xc0, !PT ;  /* 0x000000ff02087812 */ /* 0x000fe400078ec0ff */
[----:B------:R-:W-:Y:S01]  /*04a0*/  MOV R2, R0 ;  /* 0x0000000000027202 */ /* 0x000fe20000000f00 */
[----:B------:R-:W-:Y:S02]  /*04b0*/  VIADD R7, R12, 0xffffffff ;  /* 0xffffffff0c077836 */ /* 0x000fe40000000000 */
[----:B------:R-:W-:-:S03]  /*04c0*/  VIADD R6, R8, 0xffffffff ;  /* 0xffffffff08067836 */ /* 0x000fc60000000000 */
        /* <DEDUP_REMOVED lines=22> */
[----:B------:R-:W-:Y:S02]  /*0630*/  @P0 IMAD.MOV.U32 R5, RZ, RZ, RZ ;  /* 0x000000ffff050224 */ /* 0x000fe400078e00ff */
[----:B------:R-:W-:Y:S01]  /*0640*/  @!P0 FFMA R2, R0, 1.84467440737095516160e+19, RZ ;  /* 0x5f80000000028823 */ /* 0x000fe200000000ff */
[----:B------:R-:W-:Y:S02]  /*0650*/  @!P0 IMAD.MOV.U32 R5, RZ, RZ, -0x40 ;  /* 0xffffffc0ff058424 */ /* 0x000fe400078e00ff */
[----:B------:R-:W-:-:S03]  /*0660*/  @!P1 FFMA R3, R3, 1.84467440737095516160e+19, RZ ;  /* 0x5f80000003039823 */ /* 0x000fc600000000ff */
[----:B------:R-:W-:-:S07]  /*0670*/  @!P1 IADD3 R5, PT, PT, R5, 0x40, RZ ;  /* 0x0000004005059810 */ /* 0x000fce0007ffe0ff */
.L_x_22:
        /* <DEDUP_REMOVED lines=35> */
[----:B------:R-:W-:Y:S02]  /*08b0*/  ISETP.NE.AND P1, PT, R9, RZ, PT ;  /* 0x000000ff0900720c */ /* 0x000fe40003f25270 */
[----:B------:R-:W-:-:S02]  /*08c0*/  LOP3.LUT R5, R5, 0x800000, RZ, 0xfc, !PT ;  /* 0x0080000005057812 */ /* 0x000fc400078efcff */
[----:B------:R-:W-:Y:S02]  /*08d0*/  IADD3 R8, PT, PT, -R9, RZ, RZ ;  /* 0x000000ff09087210 */ /* 0x000fe40007ffe1ff */
[----:B------:R-:W-:Y:S02]  /*08e0*/  SHF.L.U32 R6, R5, R6, RZ ;  /* 0x0000000605067219 */ /* 0x000fe400000006ff */
[----:B------:R-:W-:Y:S02]  /*08f0*/  FSETP.NEU.FTZ.AND P0, PT, R2, R3, PT ;  /* 0x000000030200720b */ /* 0x000fe40003f1d000 */
[----:B------:R-:W-:Y:S02]  /*0900*/  SEL R2, R8, RZ, P2 ;  /* 0x000000ff08027207 */ /* 0x000fe40001000000 */
[----:B------:R-:W-:Y:S02]  /*0910*/  ISETP.NE.AND P1, PT, R6, RZ, P1 ;  /* 0x000000ff0600720c */ /* 0x000fe40000f25270 */
[----:B------:R-:W-:-:S02]  /*0920*/  SHF.R.U32.HI R2, RZ, R2, R5 ;  /* 0x00000002ff027219 */ /* 0x000fc40000011605 */
[----:B------:R-:W-:Y:S02]  /*0930*/  PLOP3.LUT P0, PT, P0, P1, PT, 0xf8, 0x8f ;  /* 0x00000000008f781c */ /* 0x000fe40000703f70 */
[----:B------:R-:W-:Y:S02]  /*0940*/  SHF.R.U32.HI R6, RZ, 0x1, R2 ;  /* 0x00000001ff067819 */ /* 0x000fe40000011602 */
[----:B------:R-:W-:-:S04]  /*0950*/  SEL R3, RZ, 0x1, !P0 ;  /* 0x00000001ff037807 */ /* 0x000fc80004000000 */
[----:B------:R-:W-:-:S04]  /*0960*/  LOP3.LUT R3, R3, 0x1, R6, 0xf8, !PT ;  /* 0x0000000103037812 */ /* 0x000fc800078ef806 */
[----:B------:R-:W-:-:S05]  /*0970*/  LOP3.LUT R3, R3, R2, RZ, 0xc0, !PT ;  /* 0x0000000203037212 */ /* 0x000fca00078ec0ff */
[----:B------:R-:W-:-:S05]  /*0980*/  IMAD.IADD R6, R6, 0x1, R3 ;  /* 0x0000000106067824 */ /* 0x000fca00078e0203 */
[----:B------:R-:W-:Y:S01]  /*0990*/  LOP3.LUT R7, R6, R7, RZ, 0xfc, !PT ;  /* 0x0000000706077212 */ /* 0x000fe200078efcff */
[----:B------:R-:W-:Y:S06]  /*09a0*/  BRA `(.L_x_30) ;  /* 0x0000000000107947 */ /* 0x000fec0003800000 */
.L_x_29:
[----:B------:R-:W-:-:S04]  /*09b0*/  LOP3.LUT R7, R7, 0x80000000, RZ, 0xc0, !PT ;  /* 0x8000000007077812 */ /* 0x000fc800078ec0ff */
[----:B------:R-:W-:Y:S01]  /*09c0*/  LOP3.LUT R7, R7, 0x7f800000, RZ, 0xfc, !PT ;  /* 0x7f80000007077812 */ /* 0x000fe200078efcff */
[----:B------:R-:W-:Y:S06]  /*09d0*/  BRA `(.L_x_30) ;  /* 0x0000000000047947 */ /* 0x000fec0003800000 */
.L_x_28:
[----:B------:R-:W-:-:S07]  /*09e0*/  IMAD R7, R6, 0x800000, R7 ;  /* 0x0080000006077824 */ /* 0x000fce00078e0207 */
.L_x_30:
[----:B------:R-:W-:Y:S05]  /*09f0*/  BSYNC.RECONVERGENT B2 ;  /* 0x0000000000027941 */ /* 0x000fea0003800200 */
.L_x_27:
[----:B------:R-:W-:Y:S05]  /*0a00*/  BRA `(.L_x_31) ;  /* 0x0000000000207947 */ /* 0x000fea0003800000 */
.L_x_26:
[----:B------:R-:W-:-:S04]  /*0a10*/  LOP3.LUT R2, R3, 0x80000000, R2, 0x48, !PT ;  /* 0x8000000003027812 */ /* 0x000fc800078e4802 */
[----:B------:R-:W-:Y:S01]  /*0a20*/  LOP3.LUT R7, R2, 0x7f800000, RZ, 0xfc, !PT ;  /* 0x7f80000002077812 */ /* 0x000fe200078efcff */
[----:B------:R-:W-:Y:S06]  /*0a30*/  BRA `(.L_x_31) ;  /* 0x0000000000147947 */ /* 0x000fec0003800000 */
.L_x_25:
[----:B------:R-:W-:Y:S01]  /*0a40*/  LOP3.LUT R7, R3, 0x80000000, R2, 0x48, !PT ;  /* 0x8000000003077812 */ /* 0x000fe200078e4802 */
[----:B------:R-:W-:Y:S06]  /*0a50*/  BRA `(.L_x_31) ;  /* 0x00000000000c7947 */ /* 0x000fec0003800000 */
.L_x_24:
[----:B------:R-:W0:Y:S01]  /*0a60*/  MUFU.RSQ R7, -QNAN ;  /* 0xffc0000000077908 */ /* 0x000e220000001400 */
[----:B------:R-:W-:Y:S05]  /*0a70*/  BRA `(.L_x_31) ;  /* 0x0000000000047947 */ /* 0x000fea0003800000 */
.L_x_23:
[----:B------:R-:W-:-:S07]  /*0a80*/  FADD.FTZ R7, R0, R3 ;  /* 0x0000000300077221 */ /* 0x000fce0000010000 */
.L_x_31:
[----:B------:R-:W-:Y:S05]  /*0a90*/  BSYNC.RECONVERGENT B1 ;  /* 0x0000000000017941 */ /* 0x000fea0003800200 */
.L_x_21:
[----:B------:R-:W-:Y:S01]  /*0aa0*/  MOV R2, R10 ;  /* 0x0000000a00027202 */ /* 0x000fe20000000f00 */
[----:B------:R-:W-:-:S04]  /*0ab0*/  IMAD.MOV.U32 R3, RZ, RZ, 0x0 ;  /* 0x00000000ff037424 */ /* 0x000fc800078e00ff */
[----:B0-----:R-:W-:Y:S05]  /*0ac0*/  RET.REL.NODEC R2 `(default_function_kernel_1) ;  /* 0xfffffff4024c7950 */ /* 0x001fea0003c3ffff */
.L_x_32:
        /* <DEDUP_REMOVED lines=11> */
.L_x_34:


//--------------------- .nv.shared.reserved.0     --------------------------
	.section	.nv.shared.reserved.0,"aw",@nobits
	.weak		__nv_reservedSMEM_offset_0_alias
	.size		__nv_reservedSMEM_offset_0_alias, 0, 64
	.other		__nv_reservedSMEM_offset_0_alias,@"STO_CUDA_RESERVED_SHARED STV_DEFAULT"
__nv_reservedSMEM_offset_0_alias:
	.zero		0
	.zero		64


//--------------------- .nv.constant0.default_function_kernel --------------------------
	.section	.nv.constant0.default_function_kernel,"a",@progbits
	.sectionflags	@""
	.align	4
.nv.constant0.default_function_kernel:
	.zero		920


//--------------------- .nv.constant0.default_function_kernel_2 --------------------------
	.section	.nv.constant0.default_function_kernel_2,"a",@progbits
	.sectionflags	@""
	.align	4
.nv.constant0.default_function_kernel_2:
	.zero		920


//--------------------- .nv.constant0.default_function_kernel_1 --------------------------
	.section	.nv.constant0.default_function_kernel_1,"a",@progbits
	.sectionflags	@""
	.align	4
.nv.constant0.default_function_kernel_1:
	.zero		920


//--------------------- SYMBOLS --------------------------

	.type		.nv.reservedSmem.offset0,@object
	.size		.nv.reservedSmem.offset0,0x4
